//
// Generated by NVIDIA NVVM Compiler
//
// Compiler Build ID: CL-36424714
// Cuda compilation tools, release 13.0, V13.0.88
// Based on NVVM 20.0.0
//

.version 9.0
.target sm_100
.address_size 64

	// .globl	_Z12MatMulKernel6MatrixS_S_

.visible .entry _Z12MatMulKernel6MatrixS_S_(
	.param .align 8 .b8 _Z12MatMulKernel6MatrixS_S__param_0[16],
	.param .align 8 .b8 _Z12MatMulKernel6MatrixS_S__param_1[16],
	.param .align 8 .b8 _Z12MatMulKernel6MatrixS_S__param_2[16]
)
{
	.reg .pred 	%p<10>;
	.reg .b32 	%r<42>;
	.reg .b32 	%f<56>;
	.reg .b64 	%rd<53>;

	ld.param.u64 	%rd7, [_Z12MatMulKernel6MatrixS_S__param_2+8];
	ld.param.u32 	%r2, [_Z12MatMulKernel6MatrixS_S__param_1];
	ld.param.u32 	%r1, [_Z12MatMulKernel6MatrixS_S__param_0];
	ld.param.u64 	%rd8, [_Z12MatMulKernel6MatrixS_S__param_1+8];
	ld.param.u64 	%rd9, [_Z12MatMulKernel6MatrixS_S__param_0+8];
	ld.param.v2.u32 	{%r19, %r20}, [_Z12MatMulKernel6MatrixS_S__param_2];
	cvta.to.global.u64 	%rd1, %rd9;
	cvta.to.global.u64 	%rd2, %rd8;
	mov.u32 	%r21, %ctaid.x;
	mov.u32 	%r22, %ntid.x;
	mov.u32 	%r23, %tid.x;
	mad.lo.s32 	%r3, %r21, %r22, %r23;
	setp.lt.s32 	%p1, %r1, 1;
	@%p1 bra 	$L__BB0_12;
	mov.u32 	%r25, %tid.y;
	mov.u32 	%r26, %ntid.y;
	mov.u32 	%r27, %ctaid.y;
	mad.lo.s32 	%r28, %r27, %r26, %r25;
	cvta.to.global.u64 	%rd10, %rd7;
	mul.lo.s32 	%r4, %r1, %r28;
	mad.lo.s32 	%r29, %r19, %r28, %r3;
	mul.wide.s32 	%rd11, %r29, 4;
	add.s64 	%rd3, %rd10, %rd11;
	and.b32  	%r5, %r1, 7;
	setp.lt.u32 	%p2, %r1, 8;
	mov.b32 	%r40, 0;
	mov.f32 	%f53, 0f00000000;
	@%p2 bra 	$L__BB0_4;
	and.b32  	%r40, %r1, 2147483640;
	neg.s32 	%r38, %r40;
	shl.b32 	%r8, %r2, 3;
	mul.wide.u32 	%rd12, %r4, 4;
	add.s64 	%rd13, %rd12, %rd1;
	add.s64 	%rd52, %rd13, 16;
	mov.f32 	%f53, 0f00000000;
	mul.wide.s32 	%rd16, %r2, 4;
	mov.u32 	%r37, %r3;
$L__BB0_3:
	.pragma "nounroll";
	ld.global.f32 	%f10, [%rd52+-16];
	mul.wide.s32 	%rd14, %r37, 4;
	add.s64 	%rd15, %rd2, %rd14;
	ld.global.f32 	%f11, [%rd15];
	fma.rn.f32 	%f12, %f10, %f11, %f53;
	st.global.f32 	[%rd3], %f12;
	ld.global.f32 	%f13, [%rd52+-12];
	add.s64 	%rd17, %rd15, %rd16;
	ld.global.f32 	%f14, [%rd17];
	fma.rn.f32 	%f15, %f13, %f14, %f12;
	st.global.f32 	[%rd3], %f15;
	ld.global.f32 	%f16, [%rd52+-8];
	add.s64 	%rd18, %rd17, %rd16;
	ld.global.f32 	%f17, [%rd18];
	fma.rn.f32 	%f18, %f16, %f17, %f15;
	st.global.f32 	[%rd3], %f18;
	ld.global.f32 	%f19, [%rd52+-4];
	add.s64 	%rd19, %rd18, %rd16;
	ld.global.f32 	%f20, [%rd19];
	fma.rn.f32 	%f21, %f19, %f20, %f18;
	st.global.f32 	[%rd3], %f21;
	ld.global.f32 	%f22, [%rd52];
	add.s64 	%rd20, %rd19, %rd16;
	ld.global.f32 	%f23, [%rd20];
	fma.rn.f32 	%f24, %f22, %f23, %f21;
	st.global.f32 	[%rd3], %f24;
	ld.global.f32 	%f25, [%rd52+4];
	add.s64 	%rd21, %rd20, %rd16;
	ld.global.f32 	%f26, [%rd21];
	fma.rn.f32 	%f27, %f25, %f26, %f24;
	st.global.f32 	[%rd3], %f27;
	ld.global.f32 	%f28, [%rd52+8];
	add.s64 	%rd22, %rd21, %rd16;
	ld.global.f32 	%f29, [%rd22];
	fma.rn.f32 	%f30, %f28, %f29, %f27;
	st.global.f32 	[%rd3], %f30;
	ld.global.f32 	%f31, [%rd52+12];
	add.s64 	%rd23, %rd22, %rd16;
	ld.global.f32 	%f32, [%rd23];
	fma.rn.f32 	%f53, %f31, %f32, %f30;
	st.global.f32 	[%rd3], %f53;
	add.s32 	%r38, %r38, 8;
	add.s32 	%r37, %r37, %r8;
	add.s64 	%rd52, %rd52, 32;
	setp.ne.s32 	%p3, %r38, 0;
	@%p3 bra 	$L__BB0_3;
$L__BB0_4:
	setp.eq.s32 	%p4, %r5, 0;
	@%p4 bra 	$L__BB0_12;
	and.b32  	%r14, %r1, 3;
	setp.lt.u32 	%p5, %r5, 4;
	@%p5 bra 	$L__BB0_7;
	add.s32 	%r30, %r40, %r4;
	mul.wide.u32 	%rd24, %r30, 4;
	add.s64 	%rd25, %rd1, %rd24;
	ld.global.f32 	%f33, [%rd25];
	mad.lo.s32 	%r31, %r40, %r2, %r3;
	mul.wide.s32 	%rd26, %r31, 4;
	add.s64 	%rd27, %rd2, %rd26;
	ld.global.f32 	%f34, [%rd27];
	fma.rn.f32 	%f35, %f33, %f34, %f53;
	st.global.f32 	[%rd3], %f35;
	cvt.u64.u32 	%rd28, %r4;
	cvt.u64.u32 	%rd29, %r40;
	add.s64 	%rd30, %rd29, %rd28;
	shl.b64 	%rd31, %rd30, 2;
	add.s64 	%rd32, %rd1, %rd31;
	ld.global.f32 	%f36, [%rd32+4];
	mul.wide.s32 	%rd33, %r2, 4;
	add.s64 	%rd34, %rd27, %rd33;
	ld.global.f32 	%f37, [%rd34];
	fma.rn.f32 	%f38, %f36, %f37, %f35;
	st.global.f32 	[%rd3], %f38;
	ld.global.f32 	%f39, [%rd32+8];
	add.s64 	%rd35, %rd34, %rd33;
	ld.global.f32 	%f40, [%rd35];
	fma.rn.f32 	%f41, %f39, %f40, %f38;
	st.global.f32 	[%rd3], %f41;
	ld.global.f32 	%f42, [%rd32+12];
	add.s64 	%rd36, %rd35, %rd33;
	ld.global.f32 	%f43, [%rd36];
	fma.rn.f32 	%f53, %f42, %f43, %f41;
	st.global.f32 	[%rd3], %f53;
	add.s32 	%r40, %r40, 4;
$L__BB0_7:
	setp.eq.s32 	%p6, %r14, 0;
	@%p6 bra 	$L__BB0_12;
	setp.eq.s32 	%p7, %r14, 1;
	@%p7 bra 	$L__BB0_10;
	add.s32 	%r32, %r40, %r4;
	mul.wide.u32 	%rd37, %r32, 4;
	add.s64 	%rd38, %rd1, %rd37;
	ld.global.f32 	%f44, [%rd38];
	mad.lo.s32 	%r33, %r40, %r2, %r3;
	mul.wide.s32 	%rd39, %r33, 4;
	add.s64 	%rd40, %rd2, %rd39;
	ld.global.f32 	%f45, [%rd40];
	fma.rn.f32 	%f46, %f44, %f45, %f53;
	st.global.f32 	[%rd3], %f46;
	cvt.u64.u32 	%rd41, %r4;
	cvt.u64.u32 	%rd42, %r40;
	add.s64 	%rd43, %rd42, %rd41;
	shl.b64 	%rd44, %rd43, 2;
	add.s64 	%rd45, %rd1, %rd44;
	ld.global.f32 	%f47, [%rd45+4];
	mul.wide.s32 	%rd46, %r2, 4;
	add.s64 	%rd47, %rd40, %rd46;
	ld.global.f32 	%f48, [%rd47];
	fma.rn.f32 	%f53, %f47, %f48, %f46;
	st.global.f32 	[%rd3], %f53;
	add.s32 	%r40, %r40, 2;
$L__BB0_10:
	and.b32  	%r34, %r1, 1;
	setp.eq.b32 	%p8, %r34, 1;
	not.pred 	%p9, %p8;
	@%p9 bra 	$L__BB0_12;
	add.s32 	%r35, %r40, %r4;
	mul.wide.u32 	%rd48, %r35, 4;
	add.s64 	%rd49, %rd1, %rd48;
	ld.global.f32 	%f49, [%rd49];
	mad.lo.s32 	%r36, %r40, %r2, %r3;
	mul.wide.s32 	%rd50, %r36, 4;
	add.s64 	%rd51, %rd2, %rd50;
	ld.global.f32 	%f50, [%rd51];
	fma.rn.f32 	%f51, %f49, %f50, %f53;
	st.global.f32 	[%rd3], %f51;
$L__BB0_12:
	ret;

}


// ===== COMPILED SASS (sm_100) =====

	.target	sm_100

	.elftype	@"ET_EXEC"


//--------------------- .note.nv.tkinfo           --------------------------
	.section	.note.nv.tkinfo,"",@"SHT_NOTE"
	.sectionflags	@"SHF_NOTE_NV_TKINFO"
	.tkinfo
        /*0018*/ 	.word	0x00000002
        /*0030*/ 	.string	""
        /*0030*/ 	.string	"ptxas"
        /*0030*/ 	.string	"Cuda compilation tools, release 13.0, V13.0.88"
        /*0030*/ 	.string	"Build cuda_13.0.r13.0/compiler.36424714_0"
        /*0030*/ 	.string	"-arch sm_100 -m 64 "



//--------------------- .note.nv.cuinfo           --------------------------
	.section	.note.nv.cuinfo,"",@"SHT_NOTE"
	.sectionflags	@"SHF_NOTE_NV_CUINFO"
        /*0018*/ 	.short	0x0002
        /*001a*/ 	.short	0x0064
        /*001c*/ 	.short	0x0082
	.zero		2


//--------------------- .nv.info                  --------------------------
	.section	.nv.info,"",@"SHT_CUDA_INFO"
	.align	4


	//----- nvinfo : EIATTR_REGCOUNT
	.align		4
        /*0000*/ 	.byte	0x04, 0x2f
        /*0002*/ 	.short	(.L_1 - .L_0)
	.align		4
.L_0:
        /*0004*/ 	.word	index@(_Z12MatMulKernel6MatrixS_S_)
        /*0008*/ 	.word	0x0000001c


	//----- nvinfo : EIATTR_FRAME_SIZE
	.align		4
.L_1:
        /*000c*/ 	.byte	0x04, 0x11
        /*000e*/ 	.short	(.L_3 - .L_2)
	.align		4
.L_2:
        /*0010*/ 	.word	index@(_Z12MatMulKernel6MatrixS_S_)
        /*0014*/ 	.word	0x00000000


	//----- nvinfo : EIATTR_MIN_STACK_SIZE
	.align		4
.L_3:
        /*0018*/ 	.byte	0x04, 0x12
        /*001a*/ 	.short	(.L_5 - .L_4)
	.align		4
.L_4:
        /*001c*/ 	.word	index@(_Z12MatMulKernel6MatrixS_S_)
        /*0020*/ 	.word	0x00000000
.L_5:


//--------------------- .nv.compat                --------------------------
	.section	.nv.compat,"",@"SHT_CUDA_COMPAT_INFO"
	.align	4
        /*0000*/ 	.byte	0x02, 0x09, 0x00, 0x00, 0x02, 0x02, 0x01, 0x00, 0x02, 0x05, 0x05, 0x00, 0x03, 0x07, 0x01, 0x01
        /*0010*/ 	.byte	0x02, 0x03, 0x00, 0x00, 0x02, 0x06, 0x01, 0x00, 0x04, 0x0b, 0x08, 0x00, 0x09, 0x00, 0x00, 0x00
        /*0020*/ 	.byte	0x00, 0x00, 0x00, 0x00


//--------------------- .nv.info._Z12MatMulKernel6MatrixS_S_ --------------------------
	.section	.nv.info._Z12MatMulKernel6MatrixS_S_,"",@"SHT_CUDA_INFO"
	.sectionflags	@""
	.align	4


	//----- nvinfo : EIATTR_CUDA_API_VERSION
	.align		4
        /*0000*/ 	.byte	0x04, 0x37
        /*0002*/ 	.short	(.L_7 - .L_6)
.L_6:
        /*0004*/ 	.word	0x00000082


	//----- nvinfo : EIATTR_KPARAM_INFO
	.align		4
.L_7:
        /*0008*/ 	.byte	0x04, 0x17
        /*000a*/ 	.short	(.L_9 - .L_8)
.L_8:
        /*000c*/ 	.word	0x00000000
        /*0010*/ 	.short	0x0002
        /*0012*/ 	.short	0x0020
        /*0014*/ 	.byte	0x00, 0xf0, 0x41, 0x00


	//----- nvinfo : EIATTR_KPARAM_INFO
	.align		4
.L_9:
        /*0018*/ 	.byte	0x04, 0x17
        /*001a*/ 	.short	(.L_11 - .L_10)
.L_10:
        /*001c*/ 	.word	0x00000000
        /*0020*/ 	.short	0x0001
        /*0022*/ 	.short	0x0010
        /*0024*/ 	.byte	0x00, 0xf0, 0x41, 0x00


	//----- nvinfo : EIATTR_KPARAM_INFO
	.align		4
.L_11:
        /*0028*/ 	.byte	0x04, 0x17
        /*002a*/ 	.short	(.L_13 - .L_12)
.L_12:
        /*002c*/ 	.word	0x00000000
        /*0030*/ 	.short	0x0000
        /*0032*/ 	.short	0x0000
        /*0034*/ 	.byte	0x00, 0xf0, 0x41, 0x00


	//----- nvinfo : EIATTR_SPARSE_MMA_MASK
	.align		4
.L_13:
        /*0038*/ 	.byte	0x03, 0x50
        /*003a*/ 	.short	0x0000


	//----- nvinfo : EIATTR_MAXREG_COUNT
	.align		4
        /*003c*/ 	.byte	0x03, 0x1b
        /*003e*/ 	.short	0x00ff


	//----- nvinfo : EIATTR_MERCURY_ISA_VERSION
	.align		4
        /*0040*/ 	.byte	0x03, 0x5f
        /*0042*/ 	.short	0x0101


	//----- nvinfo : EIATTR_VRC_CTA_INIT_COUNT
	.align		4
        /*0044*/ 	.byte	0x02, 0x4a
	.zero		1
	.zero		1


	//----- nvinfo : EIATTR_EXIT_INSTR_OFFSETS
	.align		4
        /*0048*/ 	.byte	0x04, 0x1c
        /*004a*/ 	.short	(.L_15 - .L_14)


	//   ....[0]....
.L_14:
        /*004c*/ 	.word	0x00000070


	//   ....[1]....
        /*0050*/ 	.word	0x00000520


	//   ....[2]....
        /*0054*/ 	.word	0x00000770


	//   ....[3]....
        /*0058*/ 	.word	0x00000920


	//   ....[4]....
        /*005c*/ 	.word	0x000009e0


	//----- nvinfo : EIATTR_CBANK_PARAM_SIZE
	.align		4
.L_15:
        /*0060*/ 	.byte	0x03, 0x19
        /*0062*/ 	.short	0x0030


	//----- nvinfo : EIATTR_PARAM_CBANK
	.align		4
        /*0064*/ 	.byte	0x04, 0x0a
        /*0066*/ 	.short	(.L_17 - .L_16)
	.align		4
.L_16:
        /*0068*/ 	.word	index@(.nv.constant0._Z12MatMulKernel6MatrixS_S_)
        /*006c*/ 	.short	0x0380
        /*006e*/ 	.short	0x0030


	//----- nvinfo : EIATTR_SW_WAR
	.align		4
.L_17:
        /*0070*/ 	.byte	0x04, 0x36
        /*0072*/ 	.short	(.L_19 - .L_18)
.L_18:
        /*0074*/ 	.word	0x00000008
.L_19:


//--------------------- .nv.callgraph             --------------------------
	.section	.nv.callgraph,"",@"SHT_CUDA_CALLGRAPH"
	.align	4
	.sectionentsize	8
	.align		4
        /*0000*/ 	.word	0x00000000
	.align		4
        /*0004*/ 	.word	0xffffffff
	.align		4
        /*0008*/ 	.word	0x00000000
	.align		4
        /*000c*/ 	.word	0xfffffffe
	.align		4
        /*0010*/ 	.word	0x00000000
	.align		4
        /*0014*/ 	.word	0xfffffffd
	.align		4
        /*0018*/ 	.word	0x00000000
	.align		4
        /*001c*/ 	.word	0xfffffffc


//--------------------- .text._Z12MatMulKernel6MatrixS_S_ --------------------------
	.section	.text._Z12MatMulKernel6MatrixS_S_,"ax",@progbits
	.align	128
        .global         _Z12MatMulKernel6MatrixS_S_
        .type           _Z12MatMulKernel6MatrixS_S_,@function
        .size           _Z12MatMulKernel6MatrixS_S_,(.L_x_5 - _Z12MatMulKernel6MatrixS_S_)
        .other          _Z12MatMulKernel6MatrixS_S_,@"STO_CUDA_ENTRY STV_DEFAULT"
_Z12MatMulKernel6MatrixS_S_:
.text._Z12MatMulKernel6MatrixS_S_:
[----:B------:R-:W-:Y:S08]  /*0000*/  LDC R1, c[0x0][0x37c] ;  /* 0x0000df00ff017b82 */ /* 0x000ff00000000800 */
[----:B------:R-:W0:Y:S01]  /*0010*/  LDC R0, c[0x0][0x380] ;  /* 0x0000e000ff007b82 */ /* 0x000e220000000800 */
[----:B------:R-:W1:Y:S07]  /*0020*/  S2R R3, SR_TID.X ;  /* 0x0000000000037919 */ /* 0x000e6e0000002100 */
[----:B------:R-:W1:Y:S08]  /*0030*/  S2UR UR4, SR_CTAID.X ;  /* 0x00000000000479c3 */ /* 0x000e700000002500 */
[----:B------:R-:W1:Y:S01]  /*0040*/  LDC R6, c[0x0][0x360] ;  /* 0x0000d800ff067b82 */ /* 0x000e620000000800 */
[----:B0-----:R-:W-:Y:S01]  /*0050*/  ISETP.GE.AND P0, PT, R0, 0x1, PT ;  /* 0x000000010000780c */ /* 0x001fe20003f06270 */
[----:B-1----:R-:W-:-:S12]  /*0060*/  IMAD R6, R6, UR4, R3 ;  /* 0x0000000406067c24 */ /* 0x002fd8000f8e0203 */
[----:B------:R-:W-:Y:S05]  /*0070*/  @!P0 EXIT ;  /* 0x000000000000894d */ /* 0x000fea0003800000 */
[----:B------:R-:W0:Y:S01]  /*0080*/  S2R R5, SR_TID.Y ;  /* 0x0000000000057919 */ /* 0x000e220000002200 */
[----:B------:R-:W0:Y:S01]  /*0090*/  LDCU UR4, c[0x0][0x364] ;  /* 0x00006c80ff0477ac */ /* 0x000e220008000800 */
[----:B------:R-:W1:Y:S01]  /*00a0*/  LDC.64 R2, c[0x0][0x3a8] ;  /* 0x0000ea00ff027b82 */ /* 0x000e620000000a00 */
[C---:B------:R-:W-:Y:S01]  /*00b0*/  ISETP.GE.U32.AND P1, PT, R0.reuse, 0x8, PT ;  /* 0x000000080000780c */ /* 0x040fe20003f26070 */
[----:B------:R-:W0:Y:S01]  /*00c0*/  S2R R4, SR_CTAID.Y ;  /* 0x0000000000047919 */ /* 0x000e220000002600 */
[----:B------:R-:W2:Y:S01]  /*00d0*/  LDCU UR5, c[0x0][0x3a0] ;  /* 0x00007400ff0577ac */ /* 0x000ea20008000800 */
[----:B------:R-:W-:Y:S02]  /*00e0*/  LOP3.LUT R13, R0, 0x7, RZ, 0xc0, !PT ;  /* 0x00000007000d7812 */ /* 0x000fe400078ec0ff */
[----:B------:R-:W-:Y:S02]  /*00f0*/  MOV R9, RZ ;  /* 0x000000ff00097202 */ /* 0x000fe40000000f00 */
[----:B------:R-:W-:Y:S01]  /*0100*/  ISETP.NE.AND P0, PT, R13, RZ, PT ;  /* 0x000000ff0d00720c */ /* 0x000fe20003f05270 */
[----:B0-----:R-:W-:-:S04]  /*0110*/  IMAD R5, R4, UR4, R5 ;  /* 0x0000000404057c24 */ /* 0x001fc8000f8e0205 */
[C---:B--2---:R-:W-:Y:S01]  /*0120*/  IMAD R7, R5.reuse, UR5, R6 ;  /* 0x0000000505077c24 */ /* 0x044fe2000f8e0206 */
[----:B------:R-:W0:Y:S01]  /*0130*/  LDCU.64 UR4, c[0x0][0x358] ;  /* 0x00006b00ff0477ac */ /* 0x000e220008000a00 */
[----:B------:R-:W-:Y:S02]  /*0140*/  IMAD R8, R5, R0, RZ ;  /* 0x0000000005087224 */ /* 0x000fe400078e02ff */
[----:B-1----:R-:W-:-:S04]  /*0150*/  IMAD.WIDE R2, R7, 0x4, R2 ;  /* 0x0000000407027825 */ /* 0x002fc800078e0202 */
[----:B------:R-:W-:Y:S01]  /*0160*/  HFMA2 R7, -RZ, RZ, 0, 0 ;  /* 0x00000000ff077431 */ /* 0x000fe200000001ff */
[----:B------:R-:W-:Y:S06]  /*0170*/  @!P1 BRA `(.L_x_0) ;  /* 0x0000000000e89947 */ /* 0x000fec0003800000 */
[----:B------:R-:W1:Y:S01]  /*0180*/  LDC.64 R4, c[0x0][0x388] ;  /* 0x0000e200ff047b82 */ /* 0x000e620000000a00 */
[----:B------:R-:W-:Y:S02]  /*0190*/  LOP3.LUT R7, R0, 0x7ffffff8, RZ, 0xc0, !PT ;  /* 0x7ffffff800077812 */ /* 0x000fe400078ec0ff */
[----:B------:R-:W-:Y:S02]  /*01a0*/  MOV R9, RZ ;  /* 0x000000ff00097202 */ /* 0x000fe40000000f00 */
[----:B------:R-:W-:Y:S02]  /*01b0*/  MOV R11, R6 ;  /* 0x00000006000b7202 */ /* 0x000fe40000000f00 */
[----:B------:R-:W-:Y:S01]  /*01c0*/  IADD3 R10, PT, PT, -R7, RZ, RZ ;  /* 0x000000ff070a7210 */ /* 0x000fe20007ffe1ff */
[----:B-1----:R-:W-:-:S03]  /*01d0*/  IMAD.WIDE.U32 R4, R8, 0x4, R4 ;  /* 0x0000000408047825 */ /* 0x002fc600078e0004 */
[----:B------:R-:W-:-:S04]  /*01e0*/  IADD3 R18, P1, PT, R4, 0x10, RZ ;  /* 0x0000001004127810 */ /* 0x000fc80007f3e0ff */
[----:B------:R-:W-:-:S09]  /*01f0*/  IADD3.X R19, PT, PT, RZ, R5, RZ, P1, !PT ;  /* 0x00000005ff137210 */ /* 0x000fd20000ffe4ff */
.L_x_1:
[----:B-1----:R-:W1:Y:S01]  /*0200*/  LDC.64 R14, c[0x0][0x398] ;  /* 0x0000e600ff0e7b82 */ /* 0x002e620000000a00 */
[----:B------:R-:W-:Y:S02]  /*0210*/  MOV R4, R18 ;  /* 0x0000001200047202 */ /* 0x000fe40000000f00 */
[----:B------:R-:W-:-:S05]  /*0220*/  MOV R5, R19 ;  /* 0x0000001300057202 */ /* 0x000fca0000000f00 */
[----:B0-----:R-:W2:Y:S01]  /*0230*/  LDG.E R16, desc[UR4][R4.64+-0x10] ;  /* 0xfffff00404107981 */ /* 0x001ea2000c1e1900 */
[----:B------:R-:W0:Y:S01]  /*0240*/  LDC R12, c[0x0][0x390] ;  /* 0x0000e400ff0c7b82 */ /* 0x000e220000000800 */
[----:B-1----:R-:W-:-:S05]  /*0250*/  IMAD.WIDE R14, R11, 0x4, R14 ;  /* 0x000000040b0e7825 */ /* 0x002fca00078e020e */
[----:B------:R-:W2:Y:S02]  /*0260*/  LDG.E R17, desc[UR4][R14.64] ;  /* 0x000000040e117981 */ /* 0x000ea4000c1e1900 */
[----:B--2---:R-:W-:Y:S01]  /*0270*/  FFMA R9, R16, R17, R9 ;  /* 0x0000001110097223 */ /* 0x004fe20000000009 */
[----:B0-----:R-:W-:-:S04]  /*0280*/  IMAD.WIDE R16, R12, 0x4, R14 ;  /* 0x000000040c107825 */ /* 0x001fc800078e020e */
[----:B------:R0:W-:Y:S04]  /*0290*/  STG.E desc[UR4][R2.64], R9 ;  /* 0x0000000902007986 */ /* 0x0001e8000c101904 */
[----:B------:R-:W2:Y:S04]  /*02a0*/  LDG.E R18, desc[UR4][R4.64+-0xc] ;  /* 0xfffff40404127981 */ /* 0x000ea8000c1e1900 */
[----:B------:R-:W2:Y:S02]  /*02b0*/  LDG.E R19, desc[UR4][R16.64] ;  /* 0x0000000410137981 */ /* 0x000ea4000c1e1900 */
[----:B--2---:R-:W-:Y:S01]  /*02c0*/  FFMA R21, R18, R19, R9 ;  /* 0x0000001312157223 */ /* 0x004fe20000000009 */
[----:B------:R-:W-:-:S04]  /*02d0*/  IMAD.WIDE R18, R12, 0x4, R16 ;  /* 0x000000040c127825 */ /* 0x000fc800078e0210 */
[----:B------:R1:W-:Y:S04]  /*02e0*/  STG.E desc[UR4][R2.64], R21 ;  /* 0x0000001502007986 */ /* 0x0003e8000c101904 */
[----:B------:R-:W2:Y:S04]  /*02f0*/  LDG.E R20, desc[UR4][R4.64+-0x8] ;  /* 0xfffff80404147981 */ /* 0x000ea8000c1e1900 */
[----:B------:R-:W2:Y:S02]  /*0300*/  LDG.E R14, desc[UR4][R18.64] ;  /* 0x00000004120e7981 */ /* 0x000ea4000c1e1900 */
[----:B--2---:R-:W-:Y:S01]  /*0310*/  FFMA R23, R20, R14, R21 ;  /* 0x0000000e14177223 */ /* 0x004fe20000000015 */
[----:B------:R-:W-:-:S04]  /*0320*/  IMAD.WIDE R14, R12, 0x4, R18 ;  /* 0x000000040c0e7825 */ /* 0x000fc800078e0212 */
[----:B------:R2:W-:Y:S04]  /*0330*/  STG.E desc[UR4][R2.64], R23 ;  /* 0x0000001702007986 */ /* 0x0005e8000c101904 */
[----:B------:R-:W3:Y:S04]  /*0340*/  LDG.E R20, desc[UR4][R4.64+-0x4] ;  /* 0xfffffc0404147981 */ /* 0x000ee8000c1e1900 */
[----:B0-----:R-:W3:Y:S01]  /*0350*/  LDG.E R9, desc[UR4][R14.64] ;  /* 0x000000040e097981 */ /* 0x001ee2000c1e1900 */
[----:B------:R-:W-:-:S04]  /*0360*/  IMAD.WIDE R16, R12, 0x4, R14 ;  /* 0x000000040c107825 */ /* 0x000fc800078e020e */
[----:B---3--:R-:W-:-:S05]  /*0370*/  FFMA R9, R20, R9, R23 ;  /* 0x0000000914097223 */ /* 0x008fca0000000017 */
[----:B------:R0:W-:Y:S04]  /*0380*/  STG.E desc[UR4][R2.64], R9 ;  /* 0x0000000902007986 */ /* 0x0001e8000c101904 */
[----:B------:R-:W3:Y:S04]  /*0390*/  LDG.E R20, desc[UR4][R4.64] ;  /* 0x0000000404147981 */ /* 0x000ee8000c1e1900 */
[----:B-1----:R-:W3:Y:S01]  /*03a0*/  LDG.E R21, desc[UR4][R16.64] ;  /* 0x0000000410157981 */ /* 0x002ee2000c1e1900 */
[----:B------:R-:W-:-:S04]  /*03b0*/  IMAD.WIDE R18, R12, 0x4, R16 ;  /* 0x000000040c127825 */ /* 0x000fc800078e0210 */
[----:B---3--:R-:W-:-:S05]  /*03c0*/  FFMA R21, R20, R21, R9 ;  /* 0x0000001514157223 */ /* 0x008fca0000000009 */
[----:B------:R1:W-:Y:S04]  /*03d0*/  STG.E desc[UR4][R2.64], R21 ;  /* 0x0000001502007986 */ /* 0x0003e8000c101904 */
[----:B------:R-:W2:Y:S04]  /*03e0*/  LDG.E R20, desc[UR4][R4.64+0x4] ;  /* 0x0000040404147981 */ /* 0x000ea8000c1e1900 */
[----:B------:R-:W2:Y:S01]  /*03f0*/  LDG.E R22, desc[UR4][R18.64] ;  /* 0x0000000412167981 */ /* 0x000ea2000c1e1900 */
[----:B------:R-:W-:-:S04]  /*0400*/  IMAD.WIDE R14, R12, 0x4, R18 ;  /* 0x000000040c0e7825 */ /* 0x000fc800078e0212 */
[----:B--2---:R-:W-:-:S05]  /*0410*/  FFMA R23, R20, R22, R21 ;  /* 0x0000001614177223 */ /* 0x004fca0000000015 */
[----:B------:R1:W-:Y:S04]  /*0420*/  STG.E desc[UR4][R2.64], R23 ;  /* 0x0000001702007986 */ /* 0x0003e8000c101904 */
[----:B0-----:R-:W2:Y:S04]  /*0430*/  LDG.E R9, desc[UR4][R14.64] ;  /* 0x000000040e097981 */ /* 0x001ea8000c1e1900 */
[----:B------:R-:W2:Y:S01]  /*0440*/  LDG.E R20, desc[UR4][R4.64+0x8] ;  /* 0x0000080404147981 */ /* 0x000ea2000c1e1900 */
[----:B------:R-:W-:Y:S01]  /*0450*/  IMAD.WIDE R16, R12, 0x4, R14 ;  /* 0x000000040c107825 */ /* 0x000fe200078e020e */
[----:B------:R-:W-:-:S03]  /*0460*/  IADD3 R10, PT, PT, R10, 0x8, RZ ;  /* 0x000000080a0a7810 */ /* 0x000fc60007ffe0ff */
[----:B--2---:R-:W-:-:S05]  /*0470*/  FFMA R25, R20, R9, R23 ;  /* 0x0000000914197223 */ /* 0x004fca0000000017 */
[----:B------:R1:W-:Y:S04]  /*0480*/  STG.E desc[UR4][R2.64], R25 ;  /* 0x0000001902007986 */ /* 0x0003e8000c101904 */
[----:B------:R-:W2:Y:S04]  /*0490*/  LDG.E R16, desc[UR4][R16.64] ;  /* 0x0000000410107981 */ /* 0x000ea8000c1e1900 */
[----:B------:R-:W2:Y:S01]  /*04a0*/  LDG.E R20, desc[UR4][R4.64+0xc] ;  /* 0x00000c0404147981 */ /* 0x000ea2000c1e1900 */
[----:B------:R-:W-:Y:S02]  /*04b0*/  ISETP.NE.AND P1, PT, R10, RZ, PT ;  /* 0x000000ff0a00720c */ /* 0x000fe40003f25270 */
[----:B------:R-:W-:-:S02]  /*04c0*/  IADD3 R18, P2, PT, R4, 0x20, RZ ;  /* 0x0000002004127810 */ /* 0x000fc40007f5e0ff */
[----:B------:R-:W-:Y:S02]  /*04d0*/  LEA R11, R12, R11, 0x3 ;  /* 0x0000000b0c0b7211 */ /* 0x000fe400078e18ff */
[----:B------:R-:W-:Y:S01]  /*04e0*/  IADD3.X R19, PT, PT, RZ, R5, RZ, P2, !PT ;  /* 0x00000005ff137210 */ /* 0x000fe200017fe4ff */
[----:B--2---:R-:W-:-:S05]  /*04f0*/  FFMA R9, R20, R16, R25 ;  /* 0x0000001014097223 */ /* 0x004fca0000000019 */
[----:B------:R1:W-:Y:S01]  /*0500*/  STG.E desc[UR4][R2.64], R9 ;  /* 0x0000000902007986 */ /* 0x0003e2000c101904 */
[----:B------:R-:W-:Y:S05]  /*0510*/  @P1 BRA `(.L_x_1) ;  /* 0xfffffffc00381947 */ /* 0x000fea000383ffff */
.L_x_0:
[----:B0-----:R-:W-:Y:S05]  /*0520*/  @!P0 EXIT ;  /* 0x000000000000894d */ /* 0x001fea0003800000 */
[----:B------:R-:W-:Y:S02]  /*0530*/  ISETP.GE.U32.AND P1, PT, R13, 0x4, PT ;  /* 0x000000040d00780c */ /* 0x000fe40003f26070 */
[----:B------:R-:W-:-:S04]  /*0540*/  LOP3.LUT R18, R0, 0x3, RZ, 0xc0, !PT ;  /* 0x0000000300127812 */ /* 0x000fc800078ec0ff */
[----:B------:R-:W-:-:S07]  /*0550*/  ISETP.NE.AND P0, PT, R18, RZ, PT ;  /* 0x000000ff1200720c */ /* 0x000fce0003f05270 */
[----:B------:R-:W-:Y:S06]  /*0560*/  @!P1 BRA `(.L_x_2) ;  /* 0x0000000000809947 */ /* 0x000fec0003800000 */
[----:B------:R-:W0:Y:S01]  /*0570*/  LDC R10, c[0x0][0x390] ;  /* 0x0000e400ff0a7b82 */ /* 0x000e220000000800 */
[----:B------:R-:W-:Y:S01]  /*0580*/  IADD3 R5, PT, PT, R8, R7, RZ ;  /* 0x0000000708057210 */ /* 0x000fe20007ffe0ff */
[----:B------:R-:W2:Y:S06]  /*0590*/  LDCU.64 UR6, c[0x0][0x388] ;  /* 0x00007100ff0677ac */ /* 0x000eac0008000a00 */
[----:B------:R-:W3:Y:S08]  /*05a0*/  LDC.64 R14, c[0x0][0x388] ;  /* 0x0000e200ff0e7b82 */ /* 0x000ef00000000a00 */
[----:B------:R-:W4:Y:S01]  /*05b0*/  LDC.64 R12, c[0x0][0x398] ;  /* 0x0000e600ff0c7b82 */ /* 0x000f220000000a00 */
[----:B0-----:R-:W-:-:S02]  /*05c0*/  IMAD R11, R7, R10, R6 ;  /* 0x0000000a070b7224 */ /* 0x001fc400078e0206 */
[----:B---3--:R-:W-:-:S06]  /*05d0*/  IMAD.WIDE.U32 R14, R5, 0x4, R14 ;  /* 0x00000004050e7825 */ /* 0x008fcc00078e000e */
[----:B------:R-:W1:Y:S01]  /*05e0*/  LDG.E R14, desc[UR4][R14.64] ;  /* 0x000000040e0e7981 */ /* 0x000e62000c1e1900 */
[----:B----4-:R-:W-:-:S05]  /*05f0*/  IMAD.WIDE R12, R11, 0x4, R12 ;  /* 0x000000040b0c7825 */ /* 0x010fca00078e020c */
[----:B------:R-:W1:Y:S01]  /*0600*/  LDG.E R11, desc[UR4][R12.64] ;  /* 0x000000040c0b7981 */ /* 0x000e62000c1e1900 */
[----:B------:R-:W-:-:S04]  /*0610*/  IADD3 R5, P1, PT, R8, R7, RZ ;  /* 0x0000000708057210 */ /* 0x000fc80007f3e0ff */
[----:B------:R-:W-:Y:S02]  /*0620*/  IADD3.X R16, PT, PT, RZ, RZ, RZ, P1, !PT ;  /* 0x000000ffff107210 */ /* 0x000fe40000ffe4ff */
[----:B--2---:R-:W-:-:S04]  /*0630*/  LEA R4, P1, R5, UR6, 0x2 ;  /* 0x0000000605047c11 */ /* 0x004fc8000f8210ff */
[----:B------:R-:W-:Y:S01]  /*0640*/  LEA.HI.X R5, R5, UR7, R16, 0x2, P1 ;  /* 0x0000000705057c11 */ /* 0x000fe200088f1410 */
[----:B------:R-:W-:-:S04]  /*0650*/  IMAD.WIDE R16, R10, 0x4, R12 ;  /* 0x000000040a107825 */ /* 0x000fc800078e020c */
[----:B-1----:R-:W-:-:S05]  /*0660*/  FFMA R9, R14, R11, R9 ;  /* 0x0000000b0e097223 */ /* 0x002fca0000000009 */
[----:B------:R0:W-:Y:S04]  /*0670*/  STG.E desc[UR4][R2.64], R9 ;  /* 0x0000000902007986 */ /* 0x0001e8000c101904 */
[----:B------:R-:W2:Y:S04]  /*0680*/  LDG.E R11, desc[UR4][R16.64] ;  /* 0x00000004100b7981 */ /* 0x000ea8000c1e1900 */
[----:B------:R-:W2:Y:S01]  /*0690*/  LDG.E R14, desc[UR4][R4.64+0x4] ;  /* 0x00000404040e7981 */ /* 0x000ea2000c1e1900 */
[----:B------:R-:W-:-:S04]  /*06a0*/  IMAD.WIDE R12, R10, 0x4, R16 ;  /* 0x000000040a0c7825 */ /* 0x000fc800078e0210 */
[----:B--2---:R-:W-:-:S05]  /*06b0*/  FFMA R15, R14, R11, R9 ;  /* 0x0000000b0e0f7223 */ /* 0x004fca0000000009 */
[----:B------:R2:W-:Y:S04]  /*06c0*/  STG.E desc[UR4][R2.64], R15 ;  /* 0x0000000f02007986 */ /* 0x0005e8000c101904 */
[----:B------:R-:W3:Y:S04]  /*06d0*/  LDG.E R11, desc[UR4][R12.64] ;  /* 0x000000040c0b7981 */ /* 0x000ee8000c1e1900 */
[----:B------:R-:W3:Y:S02]  /*06e0*/  LDG.E R14, desc[UR4][R4.64+0x8] ;  /* 0x00000804040e7981 */ /* 0x000ee4000c1e1900 */
[----:B---3--:R-:W-:Y:S01]  /*06f0*/  FFMA R19, R14, R11, R15 ;  /* 0x0000000b0e137223 */ /* 0x008fe2000000000f */
[----:B------:R-:W-:-:S04]  /*0700*/  IMAD.WIDE R10, R10, 0x4, R12 ;  /* 0x000000040a0a7825 */ /* 0x000fc800078e020c */
[----:B------:R2:W-:Y:S04]  /*0710*/  STG.E desc[UR4][R2.64], R19 ;  /* 0x0000001302007986 */ /* 0x0005e8000c101904 */
[----:B------:R-:W0:Y:S04]  /*0720*/  LDG.E R14, desc[UR4][R4.64+0xc] ;  /* 0x00000c04040e7981 */ /* 0x000e28000c1e1900 */
[----:B------:R-:W0:Y:S01]  /*0730*/  LDG.E R10, desc[UR4][R10.64] ;  /* 0x000000040a0a7981 */ /* 0x000e22000c1e1900 */
[----:B------:R-:W-:Y:S01]  /*0740*/  IADD3 R7, PT, PT, R7, 0x4, RZ ;  /* 0x0000000407077810 */ /* 0x000fe20007ffe0ff */
[----:B0-----:R-:W-:-:S05]  /*0750*/  FFMA R9, R14, R10, R19 ;  /* 0x0000000a0e097223 */ /* 0x001fca0000000013 */
[----:B------:R2:W-:Y:S02]  /*0760*/  STG.E desc[UR4][R2.64], R9 ;  /* 0x0000000902007986 */ /* 0x0005e4000c101904 */
.L_x_2:
[----:B------:R-:W-:Y:S05]  /*0770*/  @!P0 EXIT ;  /* 0x000000000000894d */ /* 0x000fea0003800000 */
[----:B------:R-:W-:Y:S02]  /*0780*/  ISETP.NE.AND P1, PT, R18, 0x1, PT ;  /* 0x000000011200780c */ /* 0x000fe40003f25270 */
[----:B------:R-:W-:-:S04]  /*0790*/  LOP3.LUT R0, R0, 0x1, RZ, 0xc0, !PT ;  /* 0x0000000100007812 */ /* 0x000fc800078ec0ff */
[----:B------:R-:W-:-:S07]  /*07a0*/  ISETP.NE.U32.AND P0, PT, R0, 0x1, PT ;  /* 0x000000010000780c */ /* 0x000fce0003f05070 */
[----:B------:R-:W-:Y:S06]  /*07b0*/  @!P1 BRA `(.L_x_3) ;  /* 0x0000000000589947 */ /* 0x000fec0003800000 */
[----:B--2---:R-:W0:Y:S01]  /*07c0*/  LDC R15, c[0x0][0x390] ;  /* 0x0000e400ff0f7b82 */ /* 0x004e220000000800 */
[----:B------:R-:W-:Y:S01]  /*07d0*/  IADD3 R11, PT, PT, R8, R7, RZ ;  /* 0x00000007080b7210 */ /* 0x000fe20007ffe0ff */
[----:B------:R-:W2:Y:S06]  /*07e0*/  LDCU.64 UR6, c[0x0][0x388] ;  /* 0x00007100ff0677ac */ /* 0x000eac0008000a00 */
[----:B------:R-:W3:Y:S08]  /*07f0*/  LDC.64 R4, c[0x0][0x388] ;  /* 0x0000e200ff047b82 */ /* 0x000ef00000000a00 */
[----:B------:R-:W4:Y:S01]  /*0800*/  LDC.64 R12, c[0x0][0x398] ;  /* 0x0000e600ff0c7b82 */ /* 0x000f220000000a00 */
[----:B0-----:R-:W-:-:S02]  /*0810*/  IMAD R17, R7, R15, R6 ;  /* 0x0000000f07117224 */ /* 0x001fc400078e0206 */
[----:B---3--:R-:W-:-:S06]  /*0820*/  IMAD.WIDE.U32 R10, R11, 0x4, R4 ;  /* 0x000000040b0a7825 */ /* 0x008fcc00078e0004 */
[----:B------:R-:W3:Y:S01]  /*0830*/  LDG.E R10, desc[UR4][R10.64] ;  /* 0x000000040a0a7981 */ /* 0x000ee2000c1e1900 */
[----:B----4-:R-:W-:-:S05]  /*0840*/  IMAD.WIDE R12, R17, 0x4, R12 ;  /* 0x00000004110c7825 */ /* 0x010fca00078e020c */
[----:B------:R-:W3:Y:S01]  /*0850*/  LDG.E R0, desc[UR4][R12.64] ;  /* 0x000000040c007981 */ /* 0x000ee2000c1e1900 */
[----:B------:R-:W-:-:S04]  /*0860*/  IADD3 R5, P1, PT, R8, R7, RZ ;  /* 0x0000000708057210 */ /* 0x000fc80007f3e0ff */
[----:B------:R-:W-:Y:S02]  /*0870*/  IADD3.X R14, PT, PT, RZ, RZ, RZ, P1, !PT ;  /* 0x000000ffff0e7210 */ /* 0x000fe40000ffe4ff */
[----:B--2---:R-:W-:-:S04]  /*0880*/  LEA R4, P1, R5, UR6, 0x2 ;  /* 0x0000000605047c11 */ /* 0x004fc8000f8210ff */
[----:B------:R-:W-:Y:S01]  /*0890*/  LEA.HI.X R5, R5, UR7, R14, 0x2, P1 ;  /* 0x0000000705057c11 */ /* 0x000fe200088f140e */
[----:B------:R-:W-:-:S04]  /*08a0*/  IMAD.WIDE R14, R15, 0x4, R12 ;  /* 0x000000040f0e7825 */ /* 0x000fc800078e020c */
[----:B---3--:R-:W-:-:S05]  /*08b0*/  FFMA R17, R10, R0, R9 ;  /* 0x000000000a117223 */ /* 0x008fca0000000009 */
[----:B------:R0:W-:Y:S04]  /*08c0*/  STG.E desc[UR4][R2.64], R17 ;  /* 0x0000001102007986 */ /* 0x0001e8000c101904 */
[----:B------:R-:W1:Y:S04]  /*08d0*/  LDG.E R14, desc[UR4][R14.64] ;  /* 0x000000040e0e7981 */ /* 0x000e68000c1e1900 */
[----:B------:R-:W1:Y:S01]  /*08e0*/  LDG.E R4, desc[UR4][R4.64+0x4] ;  /* 0x0000040404047981 */ /* 0x000e62000c1e1900 */
[----:B------:R-:W-:Y:S01]  /*08f0*/  IADD3 R7, PT, PT, R7, 0x2, RZ ;  /* 0x0000000207077810 */ /* 0x000fe20007ffe0ff */
[----:B-1----:R-:W-:-:S05]  /*0900*/  FFMA R9, R4, R14, R17 ;  /* 0x0000000e04097223 */ /* 0x002fca0000000011 */
[----:B------:R0:W-:Y:S02]  /*0910*/  STG.E desc[UR4][R2.64], R9 ;  /* 0x0000000902007986 */ /* 0x0001e4000c101904 */
.L_x_3:
[----:B------:R-:W-:Y:S05]  /*0920*/  @P0 EXIT ;  /* 0x000000000000094d */ /* 0x000fea0003800000 */
[----:B------:R-:W3:Y:S01]  /*0930*/  LDC.64 R4, c[0x0][0x388] ;  /* 0x0000e200ff047b82 */ /* 0x000ee20000000a00 */
[----:B------:R-:W4:Y:S01]  /*0940*/  LDCU UR6, c[0x0][0x390] ;  /* 0x00007200ff0677ac */ /* 0x000f220008000800 */
[----:B------:R-:W-:-:S06]  /*0950*/  IADD3 R13, PT, PT, R8, R7, RZ ;  /* 0x00000007080d7210 */ /* 0x000fcc0007ffe0ff */
[----:B------:R-:W5:Y:S01]  /*0960*/  LDC.64 R10, c[0x0][0x398] ;  /* 0x0000e600ff0a7b82 */ /* 0x000f620000000a00 */
[----:B----4-:R-:W-:Y:S02]  /*0970*/  IMAD R7, R7, UR6, R6 ;  /* 0x0000000607077c24 */ /* 0x010fe4000f8e0206 */
[----:B---3--:R-:W-:-:S06]  /*0980*/  IMAD.WIDE.U32 R4, R13, 0x4, R4 ;  /* 0x000000040d047825 */ /* 0x008fcc00078e0004 */
[----:B------:R-:W0:Y:S01]  /*0990*/  LDG.E R4, desc[UR4][R4.64] ;  /* 0x0000000404047981 */ /* 0x000e22000c1e1900 */
[----:B-----5:R-:W-:-:S06]  /*09a0*/  IMAD.WIDE R6, R7, 0x4, R10 ;  /* 0x0000000407067825 */ /* 0x020fcc00078e020a */
[----:B------:R-:W0:Y:S02]  /*09b0*/  LDG.E R6, desc[UR4][R6.64] ;  /* 0x0000000406067981 */ /* 0x000e24000c1e1900 */
[----:B012---:R-:W-:-:S05]  /*09c0*/  FFMA R9, R4, R6, R9 ;  /* 0x0000000604097223 */ /* 0x007fca0000000009 */
[----:B------:R-:W-:Y:S01]  /*09d0*/  STG.E desc[UR4][R2.64], R9 ;  /* 0x0000000902007986 */ /* 0x000fe2000c101904 */
[----:B------:R-:W-:Y:S05]  /*09e0*/  EXIT ;  /* 0x000000000000794d */ /* 0x000fea0003800000 */
.L_x_4:
[----:B------:R-:W-:-:S00]  /*09f0*/  BRA `(.L_x_4) ;  /* 0xfffffffc00fc7947 */ /* 0x000fc0000383ffff */
[----:B------:R-:W-:-:S00]  /*0a00*/  NOP ;  /* 0x0000000000007918 */ /* 0x000fc00000000000 */
[----:B------:R-:W-:-:S00]  /*0a10*/  NOP ;  /* 0x0000000000007918 */ /* 0x000fc00000000000 */
[----:B------:R-:W-:-:S00]  /*0a20*/  NOP ;  /* 0x0000000000007918 */ /* 0x000fc00000000000 */
[----:B------:R-:W-:-:S00]  /*0a30*/  NOP ;  /* 0x0000000000007918 */ /* 0x000fc00000000000 */
[----:B------:R-:W-:-:S00]  /*0a40*/  NOP ;  /* 0x0000000000007918 */ /* 0x000fc00000000000 */
[----:B------:R-:W-:-:S00]  /*0a50*/  NOP ;  /* 0x0000000000007918 */ /* 0x000fc00000000000 */
[----:B------:R-:W-:-:S00]  /*0a60*/  NOP ;  /* 0x0000000000007918 */ /* 0x000fc00000000000 */
[----:B------:R-:W-:-:S00]  /*0a70*/  NOP ;  /* 0x0000000000007918 */ /* 0x000fc00000000000 */
.L_x_5:


//--------------------- .nv.shared.reserved.0     --------------------------
	.section	.nv.shared.reserved.0,"aw",@nobits
	.weak		__nv_reservedSMEM_offset_0_alias
	.size		__nv_reservedSMEM_offset_0_alias, 0, 64
	.other		__nv_reservedSMEM_offset_0_alias,@"STO_CUDA_RESERVED_SHARED STV_DEFAULT"
__nv_reservedSMEM_offset_0_alias:
	.zero		0
	.zero		64


//--------------------- .nv.constant0._Z12MatMulKernel6MatrixS_S_ --------------------------
	.section	.nv.constant0._Z12MatMulKernel6MatrixS_S_,"a",@progbits
	.sectionflags	@""
	.align	4
.nv.constant0._Z12MatMulKernel6MatrixS_S_:
	.zero		944


//--------------------- SYMBOLS --------------------------

	.type		.nv.reservedSmem.offset0,@object
	.size		.nv.reservedSmem.offset0,0x4
